//
// Generated by NVIDIA NVVM Compiler
//
// Compiler Build ID: CL-36424714
// Cuda compilation tools, release 13.0, V13.0.88
// Based on NVVM 20.0.0
//

.version 9.0
.target sm_100
.address_size 64

	// .globl	_Z4calcPdi

.visible .entry _Z4calcPdi(
	.param .u64 .ptr .align 1 _Z4calcPdi_param_0,
	.param .u32 _Z4calcPdi_param_1
)
{
	.reg .pred 	%p<2>;
	.reg .b32 	%r<6>;
	.reg .b64 	%rd<5>;
	.reg .b64 	%fd<6>;

	ld.param.u64 	%rd2, [_Z4calcPdi_param_0];
	ld.param.u32 	%r1, [_Z4calcPdi_param_1];
	cvta.to.global.u64 	%rd3, %rd2;
	mov.u32 	%r2, %ctaid.x;
	mov.u32 	%r3, %ntid.x;
	mov.u32 	%r4, %tid.x;
	mad.lo.s32 	%r5, %r2, %r3, %r4;
	mul.wide.s32 	%rd4, %r5, 8;
	add.s64 	%rd1, %rd3, %rd4;
	setp.ge.s32 	%p1, %r5, %r1;
	@%p1 bra 	$L__BB0_2;
	ld.global.f64 	%fd1, [%rd1];
	mul.f64 	%fd2, %fd1, %fd1;
	mov.f64 	%fd3, 0d3FF0000000000000;
	sub.f64 	%fd4, %fd3, %fd2;
	sqrt.rn.f64 	%fd5, %fd4;
	st.global.f64 	[%rd1], %fd5;
$L__BB0_2:
	ret;

}


// ===== COMPILED SASS (sm_100) =====

	.target	sm_100

	.elftype	@"ET_EXEC"


//--------------------- .note.nv.tkinfo           --------------------------
	.section	.note.nv.tkinfo,"",@"SHT_NOTE"
	.sectionflags	@"SHF_NOTE_NV_TKINFO"
	.tkinfo
        /*0018*/ 	.word	0x00000002
        /*0030*/ 	.string	""
        /*0030*/ 	.string	"ptxas"
        /*0030*/ 	.string	"Cuda compilation tools, release 13.0, V13.0.88"
        /*0030*/ 	.string	"Build cuda_13.0.r13.0/compiler.36424714_0"
        /*0030*/ 	.string	"-arch sm_100 -m 64 "



//--------------------- .note.nv.cuinfo           --------------------------
	.section	.note.nv.cuinfo,"",@"SHT_NOTE"
	.sectionflags	@"SHF_NOTE_NV_CUINFO"
        /*0018*/ 	.short	0x0002
        /*001a*/ 	.short	0x0064
        /*001c*/ 	.short	0x0082
	.zero		2


//--------------------- .nv.info                  --------------------------
	.section	.nv.info,"",@"SHT_CUDA_INFO"
	.align	4


	//----- nvinfo : EIATTR_REGCOUNT
	.align		4
        /*0000*/ 	.byte	0x04, 0x2f
        /*0002*/ 	.short	(.L_1 - .L_0)
	.align		4
.L_0:
        /*0004*/ 	.word	index@(_Z4calcPdi)
        /*0008*/ 	.word	0x00000014


	//----- nvinfo : EIATTR_FRAME_SIZE
	.align		4
.L_1:
        /*000c*/ 	.byte	0x04, 0x11
        /*000e*/ 	.short	(.L_3 - .L_2)
	.align		4
.L_2:
        /*0010*/ 	.word	index@($__internal_0_$__cuda_sm20_dsqrt_rn_f64_mediumpath_v1)
        /*0014*/ 	.word	0x00000000


	//----- nvinfo : EIATTR_FRAME_SIZE
	.align		4
.L_3:
        /*0018*/ 	.byte	0x04, 0x11
        /*001a*/ 	.short	(.L_5 - .L_4)
	.align		4
.L_4:
        /*001c*/ 	.word	index@(_Z4calcPdi)
        /*0020*/ 	.word	0x00000000


	//----- nvinfo : EIATTR_MIN_STACK_SIZE
	.align		4
.L_5:
        /*0024*/ 	.byte	0x04, 0x12
        /*0026*/ 	.short	(.L_7 - .L_6)
	.align		4
.L_6:
        /*0028*/ 	.word	index@(_Z4calcPdi)
        /*002c*/ 	.word	0x00000000
.L_7:


//--------------------- .nv.compat                --------------------------
	.section	.nv.compat,"",@"SHT_CUDA_COMPAT_INFO"
	.align	4
        /*0000*/ 	.byte	0x02, 0x09, 0x00, 0x00, 0x02, 0x02, 0x01, 0x00, 0x02, 0x05, 0x05, 0x00, 0x03, 0x07, 0x01, 0x01
        /*0010*/ 	.byte	0x02, 0x03, 0x00, 0x00, 0x02, 0x06, 0x01, 0x00, 0x04, 0x0b, 0x08, 0x00, 0x01, 0x00, 0x00, 0x00
        /*0020*/ 	.byte	0x00, 0x00, 0x00, 0x00


//--------------------- .nv.info._Z4calcPdi       --------------------------
	.section	.nv.info._Z4calcPdi,"",@"SHT_CUDA_INFO"
	.sectionflags	@""
	.align	4


	//----- nvinfo : EIATTR_CUDA_API_VERSION
	.align		4
        /*0000*/ 	.byte	0x04, 0x37
        /*0002*/ 	.short	(.L_9 - .L_8)
.L_8:
        /*0004*/ 	.word	0x00000082


	//----- nvinfo : EIATTR_KPARAM_INFO
	.align		4
.L_9:
        /*0008*/ 	.byte	0x04, 0x17
        /*000a*/ 	.short	(.L_11 - .L_10)
.L_10:
        /*000c*/ 	.word	0x00000000
        /*0010*/ 	.short	0x0001
        /*0012*/ 	.short	0x0008
        /*0014*/ 	.byte	0x00, 0xf0, 0x11, 0x00


	//----- nvinfo : EIATTR_KPARAM_INFO
	.align		4
.L_11:
        /*0018*/ 	.byte	0x04, 0x17
        /*001a*/ 	.short	(.L_13 - .L_12)
.L_12:
        /*001c*/ 	.word	0x00000000
        /*0020*/ 	.short	0x0000
        /*0022*/ 	.short	0x0000
        /*0024*/ 	.byte	0x00, 0xf5, 0x21, 0x00


	//----- nvinfo : EIATTR_SPARSE_MMA_MASK
	.align		4
.L_13:
        /*0028*/ 	.byte	0x03, 0x50
        /*002a*/ 	.short	0x0000


	//----- nvinfo : EIATTR_MAXREG_COUNT
	.align		4
        /*002c*/ 	.byte	0x03, 0x1b
        /*002e*/ 	.short	0x00ff


	//----- nvinfo : EIATTR_MERCURY_ISA_VERSION
	.align		4
        /*0030*/ 	.byte	0x03, 0x5f
        /*0032*/ 	.short	0x0101


	//----- nvinfo : EIATTR_VRC_CTA_INIT_COUNT
	.align		4
        /*0034*/ 	.byte	0x02, 0x4a
	.zero		1
	.zero		1


	//----- nvinfo : EIATTR_EXIT_INSTR_OFFSETS
	.align		4
        /*0038*/ 	.byte	0x04, 0x1c
        /*003a*/ 	.short	(.L_15 - .L_14)


	//   ....[0]....
.L_14:
        /*003c*/ 	.word	0x00000080


	//   ....[1]....
        /*0040*/ 	.word	0x00000220


	//----- nvinfo : EIATTR_CRS_STACK_SIZE
	.align		4
.L_15:
        /*0044*/ 	.byte	0x04, 0x1e
        /*0046*/ 	.short	(.L_17 - .L_16)
.L_16:
        /*0048*/ 	.word	0x00000000


	//----- nvinfo : EIATTR_CBANK_PARAM_SIZE
	.align		4
.L_17:
        /*004c*/ 	.byte	0x03, 0x19
        /*004e*/ 	.short	0x000c


	//----- nvinfo : EIATTR_PARAM_CBANK
	.align		4
        /*0050*/ 	.byte	0x04, 0x0a
        /*0052*/ 	.short	(.L_19 - .L_18)
	.align		4
.L_18:
        /*0054*/ 	.word	index@(.nv.constant0._Z4calcPdi)
        /*0058*/ 	.short	0x0380
        /*005a*/ 	.short	0x000c


	//----- nvinfo : EIATTR_SW_WAR
	.align		4
.L_19:
        /*005c*/ 	.byte	0x04, 0x36
        /*005e*/ 	.short	(.L_21 - .L_20)
.L_20:
        /*0060*/ 	.word	0x00000008
.L_21:


//--------------------- .nv.callgraph             --------------------------
	.section	.nv.callgraph,"",@"SHT_CUDA_CALLGRAPH"
	.align	4
	.sectionentsize	8
	.align		4
        /*0000*/ 	.word	0x00000000
	.align		4
        /*0004*/ 	.word	0xffffffff
	.align		4
        /*0008*/ 	.word	0x00000000
	.align		4
        /*000c*/ 	.word	0xfffffffe
	.align		4
        /*0010*/ 	.word	0x00000000
	.align		4
        /*0014*/ 	.word	0xfffffffd
	.align		4
        /*0018*/ 	.word	0x00000000
	.align		4
        /*001c*/ 	.word	0xfffffffc


//--------------------- .text._Z4calcPdi          --------------------------
	.section	.text._Z4calcPdi,"ax",@progbits
	.align	128
        .global         _Z4calcPdi
        .type           _Z4calcPdi,@function
        .size           _Z4calcPdi,(.L_x_7 - _Z4calcPdi)
        .other          _Z4calcPdi,@"STO_CUDA_ENTRY STV_DEFAULT"
_Z4calcPdi:
.text._Z4calcPdi:
[----:B------:R-:W-:Y:S01]  /*0000*/  LDC R1, c[0x0][0x37c] ;  /* 0x0000df00ff017b82 */ /* 0x000fe20000000800 */
[----:B------:R-:W0:Y:S07]  /*0010*/  S2R R0, SR_TID.X ;  /* 0x0000000000007919 */ /* 0x000e2e0000002100 */
[----:B------:R-:W0:Y:S01]  /*0020*/  S2UR UR4, SR_CTAID.X ;  /* 0x00000000000479c3 */ /* 0x000e220000002500 */
[----:B------:R-:W1:Y:S07]  /*0030*/  LDCU UR5, c[0x0][0x388] ;  /* 0x00007100ff0577ac */ /* 0x000e6e0008000800 */
[----:B------:R-:W0:Y:S08]  /*0040*/  LDC R5, c[0x0][0x360] ;  /* 0x0000d800ff057b82 */ /* 0x000e300000000800 */
[----:B------:R-:W2:Y:S01]  /*0050*/  LDC.64 R2, c[0x0][0x380] ;  /* 0x0000e000ff027b82 */ /* 0x000ea20000000a00 */
[----:B0-----:R-:W-:-:S05]  /*0060*/  IMAD R5, R5, UR4, R0 ;  /* 0x0000000405057c24 */ /* 0x001fca000f8e0200 */
[----:B-1----:R-:W-:-:S13]  /*0070*/  ISETP.GE.AND P0, PT, R5, UR5, PT ;  /* 0x0000000505007c0c */ /* 0x002fda000bf06270 */
[----:B--2---:R-:W-:Y:S05]  /*0080*/  @P0 EXIT ;  /* 0x000000000000094d */ /* 0x004fea0003800000 */
[----:B------:R-:W0:Y:S01]  /*0090*/  LDCU.64 UR4, c[0x0][0x358] ;  /* 0x00006b00ff0477ac */ /* 0x000e220008000a00 */
[----:B------:R-:W-:-:S05]  /*00a0*/  IMAD.WIDE R2, R5, 0x8, R2 ;  /* 0x0000000805027825 */ /* 0x000fca00078e0202 */
[----:B0-----:R-:W2:Y:S01]  /*00b0*/  LDG.E.64 R4, desc[UR4][R2.64] ;  /* 0x0000000402047981 */ /* 0x001ea2000c1e1b00 */
[----:B------:R-:W-:Y:S01]  /*00c0*/  IMAD.MOV.U32 R10, RZ, RZ, 0x0 ;  /* 0x00000000ff0a7424 */ /* 0x000fe200078e00ff */
[----:B------:R-:W-:Y:S01]  /*00d0*/  MOV R11, 0x3fd80000 ;  /* 0x3fd80000000b7802 */ /* 0x000fe20000000f00 */
[----:B------:R-:W-:Y:S01]  /*00e0*/  BSSY.RECONVERGENT B0, `(.L_x_0) ;  /* 0x0000012000007945 */ /* 0x000fe20003800200 */
[----:B--2---:R-:W-:-:S06]  /*00f0*/  DFMA R4, -R4, R4, 1 ;  /* 0x3ff000000404742b */ /* 0x004fcc0000000104 */
[----:B------:R-:W0:Y:S04]  /*0100*/  MUFU.RSQ64H R7, R5 ;  /* 0x0000000500077308 */ /* 0x000e280000001c00 */
[----:B------:R-:W-:-:S05]  /*0110*/  VIADD R6, R5, 0xfcb00000 ;  /* 0xfcb0000005067836 */ /* 0x000fca0000000000 */
[----:B------:R-:W-:Y:S01]  /*0120*/  ISETP.GE.U32.AND P0, PT, R6, 0x7ca00000, PT ;  /* 0x7ca000000600780c */ /* 0x000fe20003f06070 */
[----:B0-----:R-:W-:-:S08]  /*0130*/  DMUL R8, R6, R6 ;  /* 0x0000000606087228 */ /* 0x001fd00000000000 */
[----:B------:R-:W-:-:S08]  /*0140*/  DFMA R8, R4, -R8, 1 ;  /* 0x3ff000000408742b */ /* 0x000fd00000000808 */
[----:B------:R-:W-:Y:S02]  /*0150*/  DFMA R10, R8, R10, 0.5 ;  /* 0x3fe00000080a742b */ /* 0x000fe4000000000a */
[----:B------:R-:W-:-:S08]  /*0160*/  DMUL R8, R6, R8 ;  /* 0x0000000806087228 */ /* 0x000fd00000000000 */
[----:B------:R-:W-:-:S08]  /*0170*/  DFMA R8, R10, R8, R6 ;  /* 0x000000080a08722b */ /* 0x000fd00000000006 */
[----:B------:R-:W-:Y:S02]  /*0180*/  DMUL R10, R4, R8 ;  /* 0x00000008040a7228 */ /* 0x000fe40000000000 */
[----:B------:R-:W-:Y:S02]  /*0190*/  VIADD R17, R9, 0xfff00000 ;  /* 0xfff0000009117836 */ /* 0x000fe40000000000 */
[----:B------:R-:W-:-:S04]  /*01a0*/  IMAD.MOV.U32 R16, RZ, RZ, R8 ;  /* 0x000000ffff107224 */ /* 0x000fc800078e0008 */
[----:B------:R-:W-:-:S08]  /*01b0*/  DFMA R12, R10, -R10, R4 ;  /* 0x8000000a0a0c722b */ /* 0x000fd00000000004 */
[----:B------:R-:W-:Y:S01]  /*01c0*/  DFMA R14, R12, R16, R10 ;  /* 0x000000100c0e722b */ /* 0x000fe2000000000a */
[----:B------:R-:W-:Y:S10]  /*01d0*/  @!P0 BRA `(.L_x_1) ;  /* 0x0000000000088947 */ /* 0x000ff40003800000 */
[----:B------:R-:W-:-:S07]  /*01e0*/  MOV R0, 0x200 ;  /* 0x0000020000007802 */ /* 0x000fce0000000f00 */
[----:B------:R-:W-:Y:S05]  /*01f0*/  CALL.REL.NOINC `($__internal_0_$__cuda_sm20_dsqrt_rn_f64_mediumpath_v1) ;  /* 0x00000000000c7944 */ /* 0x000fea0003c00000 */
.L_x_1:
[----:B------:R-:W-:Y:S05]  /*0200*/  BSYNC.RECONVERGENT B0 ;  /* 0x0000000000007941 */ /* 0x000fea0003800200 */
.L_x_0:
[----:B------:R-:W-:Y:S01]  /*0210*/  STG.E.64 desc[UR4][R2.64], R14 ;  /* 0x0000000e02007986 */ /* 0x000fe2000c101b04 */
[----:B------:R-:W-:Y:S05]  /*0220*/  EXIT ;  /* 0x000000000000794d */ /* 0x000fea0003800000 */
        .weak           $__internal_0_$__cuda_sm20_dsqrt_rn_f64_mediumpath_v1
        .type           $__internal_0_$__cuda_sm20_dsqrt_rn_f64_mediumpath_v1,@function
        .size           $__internal_0_$__cuda_sm20_dsqrt_rn_f64_mediumpath_v1,(.L_x_7 - $__internal_0_$__cuda_sm20_dsqrt_rn_f64_mediumpath_v1)
$__internal_0_$__cuda_sm20_dsqrt_rn_f64_mediumpath_v1:
[----:B------:R-:W-:Y:S01]  /*0230*/  ISETP.GE.U32.AND P0, PT, R6, -0x3400000, PT ;  /* 0xfcc000000600780c */ /* 0x000fe20003f06070 */
[----:B------:R-:W-:Y:S01]  /*0240*/  BSSY.RECONVERGENT B1, `(.L_x_2) ;  /* 0x0000024000017945 */ /* 0x000fe20003800200 */
[----:B------:R-:W-:-:S11]  /*0250*/  MOV R9, R17 ;  /* 0x0000001100097202 */ /* 0x000fd60000000f00 */
[----:B------:R-:W-:Y:S05]  /*0260*/  @!P0 BRA `(.L_x_3) ;  /* 0x0000000000208947 */ /* 0x000fea0003800000 */
[----:B------:R-:W-:-:S10]  /*0270*/  DFMA.RM R8, R12, R8, R10 ;  /* 0x000000080c08722b */ /* 0x000fd4000000400a */
[----:B------:R-:W-:-:S05]  /*0280*/  IADD3 R6, P0, PT, R8, 0x1, RZ ;  /* 0x0000000108067810 */ /* 0x000fca0007f1e0ff */
[----:B------:R-:W-:-:S06]  /*0290*/  IMAD.X R7, RZ, RZ, R9, P0 ;  /* 0x000000ffff077224 */ /* 0x000fcc00000e0609 */
[----:B------:R-:W-:-:S08]  /*02a0*/  DFMA.RP R4, -R8, R6, R4 ;  /* 0x000000060804722b */ /* 0x000fd00000008104 */
[----:B------:R-:W-:-:S06]  /*02b0*/  DSETP.GT.AND P0, PT, R4, RZ, PT ;  /* 0x000000ff0400722a */ /* 0x000fcc0003f04000 */
[----:B------:R-:W-:Y:S02]  /*02c0*/  FSEL R6, R6, R8, P0 ;  /* 0x0000000806067208 */ /* 0x000fe40000000000 */
[----:B------:R-:W-:Y:S01]  /*02d0*/  FSEL R7, R7, R9, P0 ;  /* 0x0000000907077208 */ /* 0x000fe20000000000 */
[----:B------:R-:W-:Y:S06]  /*02e0*/  BRA `(.L_x_4) ;  /* 0x0000000000647947 */ /* 0x000fec0003800000 */
.L_x_3:
[----:B------:R-:W-:-:S14]  /*02f0*/  DSETP.NE.AND P0, PT, R4, RZ, PT ;  /* 0x000000ff0400722a */ /* 0x000fdc0003f05000 */
[----:B------:R-:W-:Y:S05]  /*0300*/  @!P0 BRA `(.L_x_5) ;  /* 0x0000000000588947 */ /* 0x000fea0003800000 */
[----:B------:R-:W-:-:S13]  /*0310*/  ISETP.GE.AND P0, PT, R5, RZ, PT ;  /* 0x000000ff0500720c */ /* 0x000fda0003f06270 */
[----:B------:R-:W-:Y:S01]  /*0320*/  @!P0 IMAD.MOV.U32 R6, RZ, RZ, 0x0 ;  /* 0x00000000ff068424 */ /* 0x000fe200078e00ff */
[----:B------:R-:W-:Y:S01]  /*0330*/  @!P0 MOV R7, 0xfff80000 ;  /* 0xfff8000000078802 */ /* 0x000fe20000000f00 */
[----:B------:R-:W-:Y:S06]  /*0340*/  @!P0 BRA `(.L_x_4) ;  /* 0x00000000004c8947 */ /* 0x000fec0003800000 */
[----:B------:R-:W-:-:S13]  /*0350*/  ISETP.GT.AND P0, PT, R5, 0x7fefffff, PT ;  /* 0x7fefffff0500780c */ /* 0x000fda0003f04270 */
[----:B------:R-:W-:Y:S05]  /*0360*/  @P0 BRA `(.L_x_5) ;  /* 0x0000000000400947 */ /* 0x000fea0003800000 */
[----:B------:R-:W-:Y:S01]  /*0370*/  DMUL R4, R4, 8.11296384146066816958e+31 ;  /* 0x4690000004047828 */ /* 0x000fe20000000000 */
[----:B------:R-:W-:Y:S01]  /*0380*/  IMAD.MOV.U32 R6, RZ, RZ, RZ ;  /* 0x000000ffff067224 */ /* 0x000fe200078e00ff */
[----:B------:R-:W-:Y:S01]  /*0390*/  MOV R11, 0x3fd80000 ;  /* 0x3fd80000000b7802 */ /* 0x000fe20000000f00 */
[----:B------:R-:W-:-:S03]  /*03a0*/  IMAD.MOV.U32 R10, RZ, RZ, 0x0 ;  /* 0x00000000ff0a7424 */ /* 0x000fc600078e00ff */
[----:B------:R-:W0:Y:S02]  /*03b0*/  MUFU.RSQ64H R7, R5 ;  /* 0x0000000500077308 */ /* 0x000e240000001c00 */
[----:B0-----:R-:W-:-:S08]  /*03c0*/  DMUL R8, R6, R6 ;  /* 0x0000000606087228 */ /* 0x001fd00000000000 */
[----:B------:R-:W-:-:S08]  /*03d0*/  DFMA R8, R4, -R8, 1 ;  /* 0x3ff000000408742b */ /* 0x000fd00000000808 */
[----:B------:R-:W-:Y:S02]  /*03e0*/  DFMA R10, R8, R10, 0.5 ;  /* 0x3fe00000080a742b */ /* 0x000fe4000000000a */
[----:B------:R-:W-:-:S08]  /*03f0*/  DMUL R8, R6, R8 ;  /* 0x0000000806087228 */ /* 0x000fd00000000000 */
[----:B------:R-:W-:-:S08]  /*0400*/  DFMA R8, R10, R8, R6 ;  /* 0x000000080a08722b */ /* 0x000fd00000000006 */
[----:B------:R-:W-:Y:S02]  /*0410*/  DMUL R6, R4, R8 ;  /* 0x0000000804067228 */ /* 0x000fe40000000000 */
[----:B------:R-:W-:-:S06]  /*0420*/  VIADD R9, R9, 0xfff00000 ;  /* 0xfff0000009097836 */ /* 0x000fcc0000000000 */
[----:B------:R-:W-:-:S08]  /*0430*/  DFMA R10, R6, -R6, R4 ;  /* 0x80000006060a722b */ /* 0x000fd00000000004 */
[----:B------:R-:W-:-:S10]  /*0440*/  DFMA R6, R8, R10, R6 ;  /* 0x0000000a0806722b */ /* 0x000fd40000000006 */
[----:B------:R-:W-:Y:S01]  /*0450*/  IADD3 R7, PT, PT, R7, -0x3500000, RZ ;  /* 0xfcb0000007077810 */ /* 0x000fe20007ffe0ff */
[----:B------:R-:W-:Y:S06]  /*0460*/  BRA `(.L_x_4) ;  /* 0x0000000000047947 */ /* 0x000fec0003800000 */
.L_x_5:
[----:B------:R-:W-:-:S11]  /*0470*/  DADD R6, R4, R4 ;  /* 0x0000000004067229 */ /* 0x000fd60000000004 */
.L_x_4:
[----:B------:R-:W-:Y:S05]  /*0480*/  BSYNC.RECONVERGENT B1 ;  /* 0x0000000000017941 */ /* 0x000fea0003800200 */
.L_x_2:
[----:B------:R-:W-:Y:S02]  /*0490*/  HFMA2 R5, -RZ, RZ, 0, 0 ;  /* 0x00000000ff057431 */ /* 0x000fe400000001ff */
[----:B------:R-:W-:Y:S01]  /*04a0*/  IMAD.MOV.U32 R4, RZ, RZ, R0 ;  /* 0x000000ffff047224 */ /* 0x000fe200078e0000 */
[----:B------:R-:W-:Y:S01]  /*04b0*/  MOV R15, R7 ;  /* 0x00000007000f7202 */ /* 0x000fe20000000f00 */
[----:B------:R-:W-:Y:S02]  /*04c0*/  IMAD.MOV.U32 R14, RZ, RZ, R6 ;  /* 0x000000ffff0e7224 */ /* 0x000fe400078e0006 */
[----:B------:R-:W-:Y:S05]  /*04d0*/  RET.REL.NODEC R4 `(_Z4calcPdi) ;  /* 0xfffffff804c87950 */ /* 0x000fea0003c3ffff */
.L_x_6:
[----:B------:R-:W-:-:S00]  /*04e0*/  BRA `(.L_x_6) ;  /* 0xfffffffc00fc7947 */ /* 0x000fc0000383ffff */
[----:B------:R-:W-:-:S00]  /*04f0*/  NOP ;  /* 0x0000000000007918 */ /* 0x000fc00000000000 */
        /* <DEDUP_REMOVED lines=8> */
.L_x_7:


//--------------------- .nv.shared.reserved.0     --------------------------
	.section	.nv.shared.reserved.0,"aw",@nobits
	.weak		__nv_reservedSMEM_offset_0_alias
	.size		__nv_reservedSMEM_offset_0_alias, 0, 64
	.other		__nv_reservedSMEM_offset_0_alias,@"STO_CUDA_RESERVED_SHARED STV_DEFAULT"
__nv_reservedSMEM_offset_0_alias:
	.zero		0
	.zero		64


//--------------------- .nv.constant0._Z4calcPdi  --------------------------
	.section	.nv.constant0._Z4calcPdi,"a",@progbits
	.sectionflags	@""
	.align	4
.nv.constant0._Z4calcPdi:
	.zero		908


//--------------------- SYMBOLS --------------------------

	.type		.nv.reservedSmem.offset0,@object
	.size		.nv.reservedSmem.offset0,0x4
